//
// Generated by NVIDIA NVVM Compiler
//
// Compiler Build ID: CL-36424714
// Cuda compilation tools, release 13.0, V13.0.88
// Based on NVVM 20.0.0
//

.version 9.0
.target sm_100
.address_size 64

// _ZZN32_GLOBAL__N__f0c64988_4_k_cu_main14softmax_kernelEPKfPfmE6s_data has been demoted

.entry _ZN32_GLOBAL__N__f0c64988_4_k_cu_main14softmax_kernelEPKfPfm(
	.param .u64 .ptr .align 1 _ZN32_GLOBAL__N__f0c64988_4_k_cu_main14softmax_kernelEPKfPfm_param_0,
	.param .u64 .ptr .align 1 _ZN32_GLOBAL__N__f0c64988_4_k_cu_main14softmax_kernelEPKfPfm_param_1,
	.param .u64 _ZN32_GLOBAL__N__f0c64988_4_k_cu_main14softmax_kernelEPKfPfm_param_2
)
{
	.reg .pred 	%p<6>;
	.reg .b32 	%r<8>;
	.reg .b32 	%f<16>;
	.reg .b64 	%rd<25>;
	// demoted variable
	.shared .align 4 .b8 _ZZN32_GLOBAL__N__f0c64988_4_k_cu_main14softmax_kernelEPKfPfmE6s_data[4];
	ld.param.u64 	%rd11, [_ZN32_GLOBAL__N__f0c64988_4_k_cu_main14softmax_kernelEPKfPfm_param_0];
	ld.param.u64 	%rd12, [_ZN32_GLOBAL__N__f0c64988_4_k_cu_main14softmax_kernelEPKfPfm_param_1];
	ld.param.u64 	%rd13, [_ZN32_GLOBAL__N__f0c64988_4_k_cu_main14softmax_kernelEPKfPfm_param_2];
	mov.u32 	%r1, %tid.x;
	setp.ne.s32 	%p1, %r1, 0;
	@%p1 bra 	$L__BB0_2;
	mov.b32 	%r2, 0;
	st.shared.u32 	[_ZZN32_GLOBAL__N__f0c64988_4_k_cu_main14softmax_kernelEPKfPfmE6s_data], %r2;
$L__BB0_2:
	bar.sync 	0;
	mov.u32 	%r3, %ctaid.x;
	cvt.u32.u64 	%r4, %rd13;
	mul.lo.s32 	%r5, %r3, %r4;
	cvt.s64.s32 	%rd1, %r5;
	cvta.to.global.u64 	%rd14, %rd12;
	mul.wide.s32 	%rd15, %r5, 4;
	add.s64 	%rd2, %rd14, %rd15;
	cvt.u64.u32 	%rd24, %r1;
	setp.le.u64 	%p2, %rd13, %rd24;
	mov.f32 	%f15, 0f00000000;
	@%p2 bra 	$L__BB0_5;
	mov.u32 	%r6, %ntid.x;
	cvt.u64.u32 	%rd4, %r6;
	cvta.to.global.u64 	%rd5, %rd11;
	mov.f32 	%f15, 0f00000000;
	mov.u64 	%rd23, %rd24;
$L__BB0_4:
	add.s64 	%rd16, %rd23, %rd1;
	shl.b64 	%rd17, %rd16, 2;
	add.s64 	%rd18, %rd5, %rd17;
	ld.global.f32 	%f7, [%rd18];
	mul.f32 	%f8, %f7, 0f3FB8AA3B;
	ex2.approx.f32 	%f9, %f8;
	shl.b64 	%rd19, %rd23, 2;
	add.s64 	%rd20, %rd2, %rd19;
	st.global.f32 	[%rd20], %f9;
	add.f32 	%f15, %f15, %f9;
	add.s64 	%rd23, %rd23, %rd4;
	setp.lt.u64 	%p3, %rd23, %rd13;
	@%p3 bra 	$L__BB0_4;
$L__BB0_5:
	setp.le.u64 	%p4, %rd13, %rd24;
	atom.shared.add.f32 	%f10, [_ZZN32_GLOBAL__N__f0c64988_4_k_cu_main14softmax_kernelEPKfPfmE6s_data], %f15;
	bar.sync 	0;
	@%p4 bra 	$L__BB0_8;
	ld.shared.f32 	%f11, [_ZZN32_GLOBAL__N__f0c64988_4_k_cu_main14softmax_kernelEPKfPfmE6s_data];
	mov.u32 	%r7, %ntid.x;
	cvt.u64.u32 	%rd8, %r7;
	rcp.rn.f32 	%f4, %f11;
$L__BB0_7:
	shl.b64 	%rd21, %rd24, 2;
	add.s64 	%rd22, %rd2, %rd21;
	ld.global.f32 	%f12, [%rd22];
	mul.f32 	%f13, %f4, %f12;
	st.global.f32 	[%rd22], %f13;
	add.s64 	%rd24, %rd24, %rd8;
	setp.lt.u64 	%p5, %rd24, %rd13;
	@%p5 bra 	$L__BB0_7;
$L__BB0_8:
	ret;

}


// ===== COMPILED SASS (sm_100) =====

	.target	sm_100

	.elftype	@"ET_EXEC"


//--------------------- .note.nv.tkinfo           --------------------------
	.section	.note.nv.tkinfo,"",@"SHT_NOTE"
	.sectionflags	@"SHF_NOTE_NV_TKINFO"
	.tkinfo
        /*0018*/ 	.word	0x00000002
        /*0030*/ 	.string	""
        /*0030*/ 	.string	"ptxas"
        /*0030*/ 	.string	"Cuda compilation tools, release 13.0, V13.0.88"
        /*0030*/ 	.string	"Build cuda_13.0.r13.0/compiler.36424714_0"
        /*0030*/ 	.string	"-arch sm_100 -m 64 "



//--------------------- .note.nv.cuinfo           --------------------------
	.section	.note.nv.cuinfo,"",@"SHT_NOTE"
	.sectionflags	@"SHF_NOTE_NV_CUINFO"
        /*0018*/ 	.short	0x0002
        /*001a*/ 	.short	0x0064
        /*001c*/ 	.short	0x0082
	.zero		2


//--------------------- .nv.info                  --------------------------
	.section	.nv.info,"",@"SHT_CUDA_INFO"
	.align	4


	//----- nvinfo : EIATTR_REGCOUNT
	.align		4
        /*0000*/ 	.byte	0x04, 0x2f
        /*0002*/ 	.short	(.L_1 - .L_0)
	.align		4
.L_0:
        /*0004*/ 	.word	index@(_ZN32_GLOBAL__N__f0c64988_4_k_cu_main14softmax_kernelEPKfPfm)
        /*0008*/ 	.word	0x00000014


	//----- nvinfo : EIATTR_FRAME_SIZE
	.align		4
.L_1:
        /*000c*/ 	.byte	0x04, 0x11
        /*000e*/ 	.short	(.L_3 - .L_2)
	.align		4
.L_2:
        /*0010*/ 	.word	index@($__internal_0_$__cuda_sm20_rcp_rn_f32_slowpath)
        /*0014*/ 	.word	0x00000000


	//----- nvinfo : EIATTR_FRAME_SIZE
	.align		4
.L_3:
        /*0018*/ 	.byte	0x04, 0x11
        /*001a*/ 	.short	(.L_5 - .L_4)
	.align		4
.L_4:
        /*001c*/ 	.word	index@(_ZN32_GLOBAL__N__f0c64988_4_k_cu_main14softmax_kernelEPKfPfm)
        /*0020*/ 	.word	0x00000000


	//----- nvinfo : EIATTR_MIN_STACK_SIZE
	.align		4
.L_5:
        /*0024*/ 	.byte	0x04, 0x12
        /*0026*/ 	.short	(.L_7 - .L_6)
	.align		4
.L_6:
        /*0028*/ 	.word	index@(_ZN32_GLOBAL__N__f0c64988_4_k_cu_main14softmax_kernelEPKfPfm)
        /*002c*/ 	.word	0x00000000
.L_7:


//--------------------- .nv.compat                --------------------------
	.section	.nv.compat,"",@"SHT_CUDA_COMPAT_INFO"
	.align	4
        /*0000*/ 	.byte	0x02, 0x09, 0x00, 0x00, 0x02, 0x02, 0x01, 0x00, 0x02, 0x05, 0x05, 0x00, 0x03, 0x07, 0x01, 0x01
        /*0010*/ 	.byte	0x02, 0x03, 0x00, 0x00, 0x02, 0x06, 0x01, 0x00, 0x04, 0x0b, 0x08, 0x00, 0x01, 0x00, 0x00, 0x00
        /*0020*/ 	.byte	0x00, 0x00, 0x00, 0x00


//--------------------- .nv.info._ZN32_GLOBAL__N__f0c64988_4_k_cu_main14softmax_kernelEPKfPfm --------------------------
	.section	.nv.info._ZN32_GLOBAL__N__f0c64988_4_k_cu_main14softmax_kernelEPKfPfm,"",@"SHT_CUDA_INFO"
	.sectionflags	@""
	.align	4


	//----- nvinfo : EIATTR_CUDA_API_VERSION
	.align		4
        /*0000*/ 	.byte	0x04, 0x37
        /*0002*/ 	.short	(.L_9 - .L_8)
.L_8:
        /*0004*/ 	.word	0x00000082


	//----- nvinfo : EIATTR_KPARAM_INFO
	.align		4
.L_9:
        /*0008*/ 	.byte	0x04, 0x17
        /*000a*/ 	.short	(.L_11 - .L_10)
.L_10:
        /*000c*/ 	.word	0x00000000
        /*0010*/ 	.short	0x0002
        /*0012*/ 	.short	0x0010
        /*0014*/ 	.byte	0x00, 0xf0, 0x21, 0x00


	//----- nvinfo : EIATTR_KPARAM_INFO
	.align		4
.L_11:
        /*0018*/ 	.byte	0x04, 0x17
        /*001a*/ 	.short	(.L_13 - .L_12)
.L_12:
        /*001c*/ 	.word	0x00000000
        /*0020*/ 	.short	0x0001
        /*0022*/ 	.short	0x0008
        /*0024*/ 	.byte	0x00, 0xf5, 0x21, 0x00


	//----- nvinfo : EIATTR_KPARAM_INFO
	.align		4
.L_13:
        /*0028*/ 	.byte	0x04, 0x17
        /*002a*/ 	.short	(.L_15 - .L_14)
.L_14:
        /*002c*/ 	.word	0x00000000
        /*0030*/ 	.short	0x0000
        /*0032*/ 	.short	0x0000
        /*0034*/ 	.byte	0x00, 0xf5, 0x21, 0x00


	//----- nvinfo : EIATTR_SPARSE_MMA_MASK
	.align		4
.L_15:
        /*0038*/ 	.byte	0x03, 0x50
        /*003a*/ 	.short	0x0000


	//----- nvinfo : EIATTR_MAXREG_COUNT
	.align		4
        /*003c*/ 	.byte	0x03, 0x1b
        /*003e*/ 	.short	0x00ff


	//----- nvinfo : EIATTR_NUM_BARRIERS
	.align		4
        /*0040*/ 	.byte	0x02, 0x4c
        /*0042*/ 	.byte	0x01
	.zero		1


	//----- nvinfo : EIATTR_MERCURY_ISA_VERSION
	.align		4
        /*0044*/ 	.byte	0x03, 0x5f
        /*0046*/ 	.short	0x0101


	//----- nvinfo : EIATTR_VRC_CTA_INIT_COUNT
	.align		4
        /*0048*/ 	.byte	0x02, 0x4a
	.zero		1
	.zero		1


	//----- nvinfo : EIATTR_EXIT_INSTR_OFFSETS
	.align		4
        /*004c*/ 	.byte	0x04, 0x1c
        /*004e*/ 	.short	(.L_17 - .L_16)


	//   ....[0]....
.L_16:
        /*0050*/ 	.word	0x000003a0


	//   ....[1]....
        /*0054*/ 	.word	0x00000530


	//----- nvinfo : EIATTR_CRS_STACK_SIZE
	.align		4
.L_17:
        /*0058*/ 	.byte	0x04, 0x1e
        /*005a*/ 	.short	(.L_19 - .L_18)
.L_18:
        /*005c*/ 	.word	0x00000000


	//----- nvinfo : EIATTR_CBANK_PARAM_SIZE
	.align		4
.L_19:
        /*0060*/ 	.byte	0x03, 0x19
        /*0062*/ 	.short	0x0018


	//----- nvinfo : EIATTR_PARAM_CBANK
	.align		4
        /*0064*/ 	.byte	0x04, 0x0a
        /*0066*/ 	.short	(.L_21 - .L_20)
	.align		4
.L_20:
        /*0068*/ 	.word	index@(.nv.constant0._ZN32_GLOBAL__N__f0c64988_4_k_cu_main14softmax_kernelEPKfPfm)
        /*006c*/ 	.short	0x0380
        /*006e*/ 	.short	0x0018


	//----- nvinfo : EIATTR_SW_WAR
	.align		4
.L_21:
        /*0070*/ 	.byte	0x04, 0x36
        /*0072*/ 	.short	(.L_23 - .L_22)
.L_22:
        /*0074*/ 	.word	0x00000008
.L_23:


//--------------------- .nv.callgraph             --------------------------
	.section	.nv.callgraph,"",@"SHT_CUDA_CALLGRAPH"
	.align	4
	.sectionentsize	8
	.align		4
        /*0000*/ 	.word	0x00000000
	.align		4
        /*0004*/ 	.word	0xffffffff
	.align		4
        /*0008*/ 	.word	0x00000000
	.align		4
        /*000c*/ 	.word	0xfffffffe
	.align		4
        /*0010*/ 	.word	0x00000000
	.align		4
        /*0014*/ 	.word	0xfffffffd
	.align		4
        /*0018*/ 	.word	0x00000000
	.align		4
        /*001c*/ 	.word	0xfffffffc


//--------------------- .text._ZN32_GLOBAL__N__f0c64988_4_k_cu_main14softmax_kernelEPKfPfm --------------------------
	.section	.text._ZN32_GLOBAL__N__f0c64988_4_k_cu_main14softmax_kernelEPKfPfm,"ax",@progbits
	.align	128
.text._ZN32_GLOBAL__N__f0c64988_4_k_cu_main14softmax_kernelEPKfPfm:
        .type           _ZN32_GLOBAL__N__f0c64988_4_k_cu_main14softmax_kernelEPKfPfm,@function
        .size           _ZN32_GLOBAL__N__f0c64988_4_k_cu_main14softmax_kernelEPKfPfm,(.L_x_11 - _ZN32_GLOBAL__N__f0c64988_4_k_cu_main14softmax_kernelEPKfPfm)
        .other          _ZN32_GLOBAL__N__f0c64988_4_k_cu_main14softmax_kernelEPKfPfm,@"STO_CUDA_ENTRY STV_DEFAULT"
_ZN32_GLOBAL__N__f0c64988_4_k_cu_main14softmax_kernelEPKfPfm:
[----:B------:R-:W-:Y:S01]  /*0000*/  LDC R1, c[0x0][0x37c] ;  /* 0x0000df00ff017b82 */ /* 0x000fe20000000800 */
[----:B------:R-:W0:Y:S07]  /*0010*/  S2R R5, SR_TID.X ;  /* 0x0000000000057919 */ /* 0x000e2e0000002100 */
[----:B------:R-:W1:Y:S01]  /*0020*/  LDC.64 R6, c[0x0][0x390] ;  /* 0x0000e400ff067b82 */ /* 0x000e620000000a00 */
[----:B------:R-:W2:Y:S01]  /*0030*/  LDCU.64 UR6, c[0x0][0x358] ;  /* 0x00006b00ff0677ac */ /* 0x000ea20008000a00 */
[----:B------:R-:W-:Y:S01]  /*0040*/  BSSY.RECONVERGENT B0, `(.L_x_0) ;  /* 0x0000028000007945 */ /* 0x000fe20003800200 */
[----:B------:R-:W-:-:S02]  /*0050*/  IMAD.MOV.U32 R4, RZ, RZ, RZ ;  /* 0x000000ffff047224 */ /* 0x000fc400078e00ff */
[----:B------:R-:W-:-:S03]  /*0060*/  IMAD.MOV.U32 R15, RZ, RZ, RZ ;  /* 0x000000ffff0f7224 */ /* 0x000fc600078e00ff */
[----:B------:R-:W1:Y:S08]  /*0070*/  S2UR UR4, SR_CTAID.X ;  /* 0x00000000000479c3 */ /* 0x000e700000002500 */
[----:B------:R-:W3:Y:S01]  /*0080*/  LDC.64 R2, c[0x0][0x388] ;  /* 0x0000e200ff027b82 */ /* 0x000ee20000000a00 */
[C---:B0-----:R-:W-:Y:S01]  /*0090*/  ISETP.NE.AND P1, PT, R5.reuse, RZ, PT ;  /* 0x000000ff0500720c */ /* 0x041fe20003f25270 */
[----:B-1----:R-:W-:Y:S01]  /*00a0*/  IMAD R13, R6, UR4, RZ ;  /* 0x00000004060d7c24 */ /* 0x002fe2000f8e02ff */
[----:B------:R-:W-:Y:S01]  /*00b0*/  ISETP.GE.U32.AND P0, PT, R5, R6, PT ;  /* 0x000000060500720c */ /* 0x000fe20003f06070 */
[----:B------:R-:W0:Y:S03]  /*00c0*/  LDCU.64 UR4, c[0x0][0x380] ;  /* 0x00007000ff0477ac */ /* 0x000e260008000a00 */
[----:B------:R-:W-:Y:S01]  /*00d0*/  ISETP.GE.U32.AND.EX P0, PT, RZ, R7, PT, P0 ;  /* 0x00000007ff00720c */ /* 0x000fe20003f06100 */
[----:B---3--:R-:W-:-:S06]  /*00e0*/  IMAD.WIDE R2, R13, 0x4, R2 ;  /* 0x000000040d027825 */ /* 0x008fcc00078e0202 */
[----:B------:R-:W1:Y:S01]  /*00f0*/  @!P1 S2R R9, SR_CgaCtaId ;  /* 0x0000000000099919 */ /* 0x000e620000008800 */
[----:B------:R-:W-:-:S04]  /*0100*/  @!P1 MOV R0, 0x400 ;  /* 0x0000040000009802 */ /* 0x000fc80000000f00 */
[----:B-1----:R-:W-:-:S05]  /*0110*/  @!P1 LEA R0, R9, R0, 0x18 ;  /* 0x0000000009009211 */ /* 0x002fca00078ec0ff */
[----:B------:R1:W-:Y:S01]  /*0120*/  @!P1 STS [R0], RZ ;  /* 0x000000ff00009388 */ /* 0x0003e20000000800 */
[----:B------:R-:W-:Y:S06]  /*0130*/  BAR.SYNC.DEFER_BLOCKING 0x0 ;  /* 0x0000000000007b1d */ /* 0x000fec0000010000 */
[----:B0-2---:R-:W-:Y:S05]  /*0140*/  @P0 BRA `(.L_x_1) ;  /* 0x00000000005c0947 */ /* 0x005fea0003800000 */
[----:B------:R-:W0:Y:S01]  /*0150*/  LDC R14, c[0x0][0x360] ;  /* 0x0000d800ff0e7b82 */ /* 0x000e220000000800 */
[----:B------:R-:W-:Y:S02]  /*0160*/  IMAD.MOV.U32 R15, RZ, RZ, RZ ;  /* 0x000000ffff0f7224 */ /* 0x000fe400078e00ff */
[----:B------:R-:W-:Y:S02]  /*0170*/  IMAD.MOV.U32 R17, RZ, RZ, R5 ;  /* 0x000000ffff117224 */ /* 0x000fe400078e0005 */
[----:B------:R-:W-:-:S07]  /*0180*/  IMAD.MOV.U32 R16, RZ, RZ, R4 ;  /* 0x000000ffff107224 */ /* 0x000fce00078e0004 */
.L_x_2:
[----:B-1----:R-:W-:-:S04]  /*0190*/  IADD3 R0, P0, PT, R13, R17, RZ ;  /* 0x000000110d007210 */ /* 0x002fc80007f1e0ff */
[----:B------:R-:W-:Y:S02]  /*01a0*/  LEA.HI.X.SX32 R9, R13, R16, 0x1, P0 ;  /* 0x000000100d097211 */ /* 0x000fe400000f0eff */
[----:B------:R-:W-:-:S04]  /*01b0*/  LEA R8, P0, R0, UR4, 0x2 ;  /* 0x0000000400087c11 */ /* 0x000fc8000f8010ff */
[----:B------:R-:W-:-:S05]  /*01c0*/  LEA.HI.X R9, R0, UR5, R9, 0x2, P0 ;  /* 0x0000000500097c11 */ /* 0x000fca00080f1409 */
[----:B------:R-:W2:Y:S01]  /*01d0*/  LDG.E R8, desc[UR6][R8.64] ;  /* 0x0000000608087981 */ /* 0x000ea2000c1e1900 */
[----:B------:R-:W-:-:S04]  /*01e0*/  LEA R10, P1, R17, R2, 0x2 ;  /* 0x00000002110a7211 */ /* 0x000fc800078210ff */
[----:B------:R-:W-:Y:S01]  /*01f0*/  LEA.HI.X R11, R17, R3, R16, 0x2, P1 ;  /* 0x00000003110b7211 */ /* 0x000fe200008f1410 */
[----:B--2---:R-:W-:-:S05]  /*0200*/  FMUL R0, R8, 1.4426950216293334961 ;  /* 0x3fb8aa3b08007820 */ /* 0x004fca0000400000 */
[----:B------:R-:W-:-:S13]  /*0210*/  FSETP.GEU.AND P0, PT, R0, -126, PT ;  /* 0xc2fc00000000780b */ /* 0x000fda0003f0e000 */
[----:B------:R-:W-:-:S04]  /*0220*/  @!P0 FMUL R0, R0, 0.5 ;  /* 0x3f00000000008820 */ /* 0x000fc80000400000 */
[----:B------:R-:W1:Y:S02]  /*0230*/  MUFU.EX2 R12, R0 ;  /* 0x00000000000c7308 */ /* 0x000e640000000800 */
[----:B-1----:R-:W-:Y:S01]  /*0240*/  @!P0 FMUL R12, R12, R12 ;  /* 0x0000000c0c0c8220 */ /* 0x002fe20000400000 */
[----:B0-----:R-:W-:-:S03]  /*0250*/  IADD3 R17, P0, PT, R14, R17, RZ ;  /* 0x000000110e117210 */ /* 0x001fc60007f1e0ff */
[----:B------:R-:W-:Y:S01]  /*0260*/  FADD R15, R12, R15 ;  /* 0x0000000f0c0f7221 */ /* 0x000fe20000000000 */
[----:B------:R2:W-:Y:S01]  /*0270*/  STG.E desc[UR6][R10.64], R12 ;  /* 0x0000000c0a007986 */ /* 0x0005e2000c101906 */
[----:B------:R-:W-:Y:S01]  /*0280*/  IMAD.X R16, RZ, RZ, R16, P0 ;  /* 0x000000ffff107224 */ /* 0x000fe200000e0610 */
[----:B------:R-:W-:-:S04]  /*0290*/  ISETP.GE.U32.AND P0, PT, R17, R6, PT ;  /* 0x000000061100720c */ /* 0x000fc80003f06070 */
[----:B------:R-:W-:-:S13]  /*02a0*/  ISETP.GE.U32.AND.EX P0, PT, R16, R7, PT, P0 ;  /* 0x000000071000720c */ /* 0x000fda0003f06100 */
[----:B--2---:R-:W-:Y:S05]  /*02b0*/  @!P0 BRA `(.L_x_2) ;  /* 0xfffffffc00b48947 */ /* 0x004fea000383ffff */
.L_x_1:
[----:B------:R-:W-:Y:S05]  /*02c0*/  BSYNC.RECONVERGENT B0 ;  /* 0x0000000000007941 */ /* 0x000fea0003800200 */
.L_x_0:
[----:B------:R-:W0:Y:S01]  /*02d0*/  S2UR UR5, SR_CgaCtaId ;  /* 0x00000000000579c3 */ /* 0x000e220000008800 */
[----:B------:R-:W-:Y:S01]  /*02e0*/  ISETP.GE.U32.AND P0, PT, R5, R6, PT ;  /* 0x000000060500720c */ /* 0x000fe20003f06070 */
[----:B------:R-:W-:Y:S01]  /*02f0*/  BSSY.RECONVERGENT B0, `(.L_x_3) ;  /* 0x0000009000007945 */ /* 0x000fe20003800200 */
[----:B------:R-:W-:Y:S02]  /*0300*/  UMOV UR4, 0x400 ;  /* 0x0000040000047882 */ /* 0x000fe40000000000 */
[----:B------:R-:W-:Y:S01]  /*0310*/  ISETP.GE.U32.AND.EX P0, PT, R4, R7, PT, P0 ;  /* 0x000000070400720c */ /* 0x000fe20003f06100 */
[----:B0-----:R-:W-:-:S12]  /*0320*/  ULEA UR4, UR5, UR4, 0x18 ;  /* 0x0000000405047291 */ /* 0x001fd8000f8ec0ff */
.L_x_4:
[----:B------:R-:W0:Y:S01]  /*0330*/  LDS R6, [UR4] ;  /* 0x00000004ff067984 */ /* 0x000e220008000800 */
[----:B-1----:R-:W-:Y:S02]  /*0340*/  IMAD.U32 R0, RZ, RZ, UR4 ;  /* 0x00000004ff007e24 */ /* 0x002fe4000f8e00ff */
[----:B0-----:R-:W-:-:S05]  /*0350*/  FADD R7, R15, R6 ;  /* 0x000000060f077221 */ /* 0x001fca0000000000 */
[----:B------:R-:W0:Y:S02]  /*0360*/  ATOMS.CAST.SPIN P1, [R0], R6, R7 ;  /* 0x000000060000758d */ /* 0x000e240001820007 */
[----:B0-----:R-:W-:Y:S05]  /*0370*/  @!P1 BRA `(.L_x_4) ;  /* 0xfffffffc00ec9947 */ /* 0x001fea000383ffff */
[----:B------:R-:W-:Y:S05]  /*0380*/  BSYNC.RECONVERGENT B0 ;  /* 0x0000000000007941 */ /* 0x000fea0003800200 */
.L_x_3:
[----:B------:R-:W-:Y:S06]  /*0390*/  BAR.SYNC.DEFER_BLOCKING 0x0 ;  /* 0x0000000000007b1d */ /* 0x000fec0000010000 */
[----:B------:R-:W-:Y:S05]  /*03a0*/  @P0 EXIT ;  /* 0x000000000000094d */ /* 0x000fea0003800000 */
[----:B------:R-:W0:Y:S01]  /*03b0*/  LDS R0, [UR4] ;  /* 0x00000004ff007984 */ /* 0x000e220008000800 */
[----:B------:R-:W1:Y:S01]  /*03c0*/  LDCU UR4, c[0x0][0x360] ;  /* 0x00006c00ff0477ac */ /* 0x000e620008000800 */
[----:B------:R-:W2:Y:S01]  /*03d0*/  LDCU.64 UR8, c[0x0][0x390] ;  /* 0x00007200ff0877ac */ /* 0x000ea20008000a00 */
[----:B0-----:R-:W-:-:S05]  /*03e0*/  VIADD R6, R0, 0x1800000 ;  /* 0x0180000000067836 */ /* 0x001fca0000000000 */
[----:B------:R-:W-:-:S04]  /*03f0*/  LOP3.LUT R6, R6, 0x7f800000, RZ, 0xc0, !PT ;  /* 0x7f80000006067812 */ /* 0x000fc800078ec0ff */
[----:B------:R-:W-:-:S13]  /*0400*/  ISETP.GT.U32.AND P0, PT, R6, 0x1ffffff, PT ;  /* 0x01ffffff0600780c */ /* 0x000fda0003f04070 */
[----:B-12---:R-:W-:Y:S05]  /*0410*/  @P0 BRA `(.L_x_5) ;  /* 0x00000000000c0947 */ /* 0x006fea0003800000 */
[----:B------:R-:W-:-:S07]  /*0420*/  MOV R6, 0x440 ;  /* 0x0000044000067802 */ /* 0x000fce0000000f00 */
[----:B------:R-:W-:Y:S05]  /*0430*/  CALL.REL.NOINC `($__internal_0_$__cuda_sm20_rcp_rn_f32_slowpath) ;  /* 0x0000000000407944 */ /* 0x000fea0003c00000 */
[----:B------:R-:W-:Y:S05]  /*0440*/  BRA `(.L_x_6) ;  /* 0x0000000000107947 */ /* 0x000fea0003800000 */
.L_x_5:
[----:B------:R-:W0:Y:S02]  /*0450*/  MUFU.RCP R7, R0 ;  /* 0x0000000000077308 */ /* 0x000e240000001000 */
[----:B0-----:R-:W-:-:S04]  /*0460*/  FFMA R6, R0, R7, -1 ;  /* 0xbf80000000067423 */ /* 0x001fc80000000007 */
[----:B------:R-:W-:-:S04]  /*0470*/  FADD.FTZ R6, -R6, -RZ ;  /* 0x800000ff06067221 */ /* 0x000fc80000010100 */
[----:B------:R-:W-:-:S07]  /*0480*/  FFMA R8, R7, R6, R7 ;  /* 0x0000000607087223 */ /* 0x000fce0000000007 */
.L_x_6:
[----:B0-----:R-:W-:-:S04]  /*0490*/  LEA R6, P0, R5, R2, 0x2 ;  /* 0x0000000205067211 */ /* 0x001fc800078010ff */
[----:B------:R-:W-:-:S05]  /*04a0*/  LEA.HI.X R7, R5, R3, R4, 0x2, P0 ;  /* 0x0000000305077211 */ /* 0x000fca00000f1404 */
[----:B------:R-:W2:Y:S01]  /*04b0*/  LDG.E R9, desc[UR6][R6.64] ;  /* 0x0000000606097981 */ /* 0x000ea2000c1e1900 */
[----:B------:R-:W-:-:S05]  /*04c0*/  IADD3 R5, P0, PT, R5, UR4, RZ ;  /* 0x0000000405057c10 */ /* 0x000fca000ff1e0ff */
[----:B------:R-:W-:Y:S01]  /*04d0*/  IMAD.X R4, RZ, RZ, R4, P0 ;  /* 0x000000ffff047224 */ /* 0x000fe200000e0604 */
[----:B------:R-:W-:-:S04]  /*04e0*/  ISETP.GE.U32.AND P0, PT, R5, UR8, PT ;  /* 0x0000000805007c0c */ /* 0x000fc8000bf06070 */
[----:B------:R-:W-:Y:S01]  /*04f0*/  ISETP.GE.U32.AND.EX P0, PT, R4, UR9, PT, P0 ;  /* 0x0000000904007c0c */ /* 0x000fe2000bf06100 */
[----:B--2---:R-:W-:-:S05]  /*0500*/  FMUL R9, R8, R9 ;  /* 0x0000000908097220 */ /* 0x004fca0000400000 */
[----:B------:R0:W-:Y:S07]  /*0510*/  STG.E desc[UR6][R6.64], R9 ;  /* 0x0000000906007986 */ /* 0x0001ee000c101906 */
[----:B------:R-:W-:Y:S05]  /*0520*/  @!P0 BRA `(.L_x_6) ;  /* 0xfffffffc00d88947 */ /* 0x000fea000383ffff */
[----:B------:R-:W-:Y:S05]  /*0530*/  EXIT ;  /* 0x000000000000794d */ /* 0x000fea0003800000 */
        .weak           $__internal_0_$__cuda_sm20_rcp_rn_f32_slowpath
        .type           $__internal_0_$__cuda_sm20_rcp_rn_f32_slowpath,@function
        .size           $__internal_0_$__cuda_sm20_rcp_rn_f32_slowpath,(.L_x_11 - $__internal_0_$__cuda_sm20_rcp_rn_f32_slowpath)
$__internal_0_$__cuda_sm20_rcp_rn_f32_slowpath:
[----:B------:R-:W-:-:S05]  /*0540*/  IMAD.SHL.U32 R7, R0, 0x2, RZ ;  /* 0x0000000200077824 */ /* 0x000fca00078e00ff */
[----:B------:R-:W-:-:S04]  /*0550*/  SHF.R.U32.HI R7, RZ, 0x18, R7 ;  /* 0x00000018ff077819 */ /* 0x000fc80000011607 */
[----:B------:R-:W-:-:S13]  /*0560*/  ISETP.NE.U32.AND P0, PT, R7, RZ, PT ;  /* 0x000000ff0700720c */ /* 0x000fda0003f05070 */
[----:B------:R-:W-:Y:S05]  /*0570*/  @P0 BRA `(.L_x_7) ;  /* 0x00000000002c0947 */ /* 0x000fea0003800000 */
[----:B------:R-:W-:-:S05]  /*0580*/  IMAD.SHL.U32 R7, R0, 0x2, RZ ;  /* 0x0000000200077824 */ /* 0x000fca00078e00ff */
[----:B------:R-:W-:-:S13]  /*0590*/  ISETP.NE.AND P0, PT, R7, RZ, PT ;  /* 0x000000ff0700720c */ /* 0x000fda0003f05270 */
[----:B------:R2:W3:Y:S01]  /*05a0*/  @!P0 MUFU.RCP R7, R0 ;  /* 0x0000000000078308 */ /* 0x0004e20000001000 */
[----:B------:R-:W-:Y:S05]  /*05b0*/  @!P0 BRA `(.L_x_8) ;  /* 0x0000000000a48947 */ /* 0x000fea0003800000 */
[----:B------:R-:W-:-:S04]  /*05c0*/  FFMA R8, R0, 1.84467440737095516160e+19, RZ ;  /* 0x5f80000000087823 */ /* 0x000fc800000000ff */
[----:B---3--:R-:W2:Y:S02]  /*05d0*/  MUFU.RCP R7, R8 ;  /* 0x0000000800077308 */ /* 0x008ea40000001000 */
[----:B--2---:R-:W-:-:S04]  /*05e0*/  FFMA R0, R8, R7, -1 ;  /* 0xbf80000008007423 */ /* 0x004fc80000000007 */
[----:B------:R-:W-:-:S04]  /*05f0*/  FADD.FTZ R0, -R0, -RZ ;  /* 0x800000ff00007221 */ /* 0x000fc80000010100 */
[----:B------:R-:W-:-:S04]  /*0600*/  FFMA R0, R7, R0, R7 ;  /* 0x0000000007007223 */ /* 0x000fc80000000007 */
[----:B------:R-:W-:Y:S01]  /*0610*/  FFMA R7, R0, 1.84467440737095516160e+19, RZ ;  /* 0x5f80000000077823 */ /* 0x000fe200000000ff */
[----:B------:R-:W-:Y:S06]  /*0620*/  BRA `(.L_x_8) ;  /* 0x0000000000887947 */ /* 0x000fec0003800000 */
.L_x_7:
[----:B------:R-:W-:-:S05]  /*0630*/  VIADD R8, R7, 0xffffff03 ;  /* 0xffffff0307087836 */ /* 0x000fca0000000000 */
[----:B------:R-:W-:-:S13]  /*0640*/  ISETP.GT.U32.AND P0, PT, R8, 0x1, PT ;  /* 0x000000010800780c */ /* 0x000fda0003f04070 */
[----:B------:R-:W-:Y:S05]  /*0650*/  @P0 BRA `(.L_x_9) ;  /* 0x0000000000780947 */ /* 0x000fea0003800000 */
[----:B------:R-:W-:Y:S01]  /*0660*/  LOP3.LUT R9, R0, 0x7fffff, RZ, 0xc0, !PT ;  /* 0x007fffff00097812 */ /* 0x000fe200078ec0ff */
[----:B------:R-:W-:-:S03]  /*0670*/  IMAD.MOV.U32 R13, RZ, RZ, 0x3 ;  /* 0x00000003ff0d7424 */ /* 0x000fc600078e00ff */
[----:B------:R-:W-:Y:S02]  /*0680*/  LOP3.LUT R9, R9, 0x3f800000, RZ, 0xfc, !PT ;  /* 0x3f80000009097812 */ /* 0x000fe400078efcff */
[----:B------:R-:W-:Y:S02]  /*0690*/  SHF.L.U32 R14, R13, R8, RZ ;  /* 0x000000080d0e7219 */ /* 0x000fe400000006ff */
[----:B------:R-:W0:Y:S02]  /*06a0*/  MUFU.RCP R10, R9 ;  /* 0x00000009000a7308 */ /* 0x000e240000001000 */
[----:B0-----:R-:W-:-:S04]  /*06b0*/  FFMA R11, R9, R10, -1 ;  /* 0xbf800000090b7423 */ /* 0x001fc8000000000a */
[----:B------:R-:W-:-:S04]  /*06c0*/  FADD.FTZ R11, -R11, -RZ ;  /* 0x800000ff0b0b7221 */ /* 0x000fc80000010100 */
[CCC-:B------:R-:W-:Y:S01]  /*06d0*/  FFMA.RM R12, R10.reuse, R11.reuse, R10.reuse ;  /* 0x0000000b0a0c7223 */ /* 0x1c0fe2000000400a */
[----:B------:R-:W-:-:S04]  /*06e0*/  FFMA.RP R11, R10, R11, R10 ;  /* 0x0000000b0a0b7223 */ /* 0x000fc8000000800a */
[C---:B------:R-:W-:Y:S02]  /*06f0*/  LOP3.LUT R10, R12.reuse, 0x7fffff, RZ, 0xc0, !PT ;  /* 0x007fffff0c0a7812 */ /* 0x040fe400078ec0ff */
[----:B------:R-:W-:Y:S02]  /*0700*/  FSETP.NEU.FTZ.AND P0, PT, R12, R11, PT ;  /* 0x0000000b0c00720b */ /* 0x000fe40003f1d000 */
[----:B------:R-:W-:Y:S02]  /*0710*/  LOP3.LUT R11, R10, 0x800000, RZ, 0xfc, !PT ;  /* 0x008000000a0b7812 */ /* 0x000fe400078efcff */
[----:B------:R-:W-:Y:S02]  /*0720*/  SEL R10, RZ, 0xffffffff, !P0 ;  /* 0xffffffffff0a7807 */ /* 0x000fe40004000000 */
[----:B------:R-:W-:-:S03]  /*0730*/  LOP3.LUT R9, R14, R11, RZ, 0xc0, !PT ;  /* 0x0000000b0e097212 */ /* 0x000fc600078ec0ff */
[----:B------:R-:W-:Y:S01]  /*0740*/  IMAD.MOV R10, RZ, RZ, -R10 ;  /* 0x000000ffff0a7224 */ /* 0x000fe200078e0a0a */
[----:B------:R-:W-:-:S04]  /*0750*/  SHF.R.U32.HI R9, RZ, R8, R9 ;  /* 0x00000008ff097219 */ /* 0x000fc80000011609 */
[----:B------:R-:W-:Y:S02]  /*0760*/  LOP3.LUT P1, RZ, R10, R8, R11, 0xf8, !PT ;  /* 0x000000080aff7212 */ /* 0x000fe4000782f80b */
[C---:B------:R-:W-:Y:S02]  /*0770*/  LOP3.LUT P0, RZ, R9.reuse, 0x1, RZ, 0xc0, !PT ;  /* 0x0000000109ff7812 */ /* 0x040fe4000780c0ff */
[----:B------:R-:W-:-:S04]  /*0780*/  LOP3.LUT P2, RZ, R9, 0x2, RZ, 0xc0, !PT ;  /* 0x0000000209ff7812 */ /* 0x000fc8000784c0ff */
[----:B------:R-:W-:Y:S02]  /*0790*/  PLOP3.LUT P0, PT, P0, P1, P2, 0xe0, 0x0 ;  /* 0x000000000000781c */ /* 0x000fe40000703c20 */
[----:B------:R-:W-:Y:S02]  /*07a0*/  LOP3.LUT P1, RZ, R0, 0x7fffff, RZ, 0xc0, !PT ;  /* 0x007fffff00ff7812 */ /* 0x000fe4000782c0ff */
[----:B------:R-:W-:-:S05]  /*07b0*/  SEL R8, RZ, 0x1, !P0 ;  /* 0x00000001ff087807 */ /* 0x000fca0004000000 */
[----:B------:R-:W-:-:S05]  /*07c0*/  IMAD.MOV R8, RZ, RZ, -R8 ;  /* 0x000000ffff087224 */ /* 0x000fca00078e0a08 */
[----:B------:R-:W-:Y:S01]  /*07d0*/  ISETP.GE.AND P0, PT, R8, RZ, PT ;  /* 0x000000ff0800720c */ /* 0x000fe20003f06270 */
[----:B------:R-:W-:-:S05]  /*07e0*/  VIADD R8, R7, 0xffffff04 ;  /* 0xffffff0407087836 */ /* 0x000fca0000000000 */
[----:B------:R-:W-:-:S07]  /*07f0*/  SHF.R.U32.HI R7, RZ, R8, R11 ;  /* 0x00000008ff077219 */ /* 0x000fce000001160b */
[----:B------:R-:W-:-:S04]  /*0800*/  @!P0 VIADD R7, R7, 0x1 ;  /* 0x0000000107078836 */ /* 0x000fc80000000000 */
[----:B------:R-:W-:-:S05]  /*0810*/  @!P1 IMAD.SHL.U32 R7, R7, 0x2, RZ ;  /* 0x0000000207079824 */ /* 0x000fca00078e00ff */
[----:B------:R-:W-:Y:S01]  /*0820*/  LOP3.LUT R7, R7, 0x80000000, R0, 0xf8, !PT ;  /* 0x8000000007077812 */ /* 0x000fe200078ef800 */
[----:B------:R-:W-:Y:S06]  /*0830*/  BRA `(.L_x_8) ;  /* 0x0000000000047947 */ /* 0x000fec0003800000 */
.L_x_9:
[----:B------:R0:W1:Y:S02]  /*0840*/  MUFU.RCP R7, R0 ;  /* 0x0000000000077308 */ /* 0x0000640000001000 */
.L_x_8:
[----:B-1-3--:R-:W-:Y:S02]  /*0850*/  IMAD.MOV.U32 R8, RZ, RZ, R7 ;  /* 0x000000ffff087224 */ /* 0x00afe400078e0007 */
[----:B------:R-:W-:-:S04]  /*0860*/  IMAD.MOV.U32 R7, RZ, RZ, 0x0 ;  /* 0x00000000ff077424 */ /* 0x000fc800078e00ff */
[----:B0-2---:R-:W-:Y:S05]  /*0870*/  RET.REL.NODEC R6 `(_ZN32_GLOBAL__N__f0c64988_4_k_cu_main14softmax_kernelEPKfPfm) ;  /* 0xfffffff406e07950 */ /* 0x005fea0003c3ffff */
.L_x_10:
[----:B------:R-:W-:-:S00]  /*0880*/  BRA `(.L_x_10) ;  /* 0xfffffffc00fc7947 */ /* 0x000fc0000383ffff */
[----:B------:R-:W-:-:S00]  /*0890*/  NOP ;  /* 0x0000000000007918 */ /* 0x000fc00000000000 */
        /* <DEDUP_REMOVED lines=14> */
.L_x_11:


//--------------------- .nv.shared._ZN32_GLOBAL__N__f0c64988_4_k_cu_main14softmax_kernelEPKfPfm --------------------------
	.section	.nv.shared._ZN32_GLOBAL__N__f0c64988_4_k_cu_main14softmax_kernelEPKfPfm,"aw",@nobits
	.sectionflags	@""
	.align	4
.nv.shared._ZN32_GLOBAL__N__f0c64988_4_k_cu_main14softmax_kernelEPKfPfm:
	.zero		1028


//--------------------- .nv.shared.reserved.0     --------------------------
	.section	.nv.shared.reserved.0,"aw",@nobits
	.weak		__nv_reservedSMEM_offset_0_alias
	.size		__nv_reservedSMEM_offset_0_alias, 0, 64
	.other		__nv_reservedSMEM_offset_0_alias,@"STO_CUDA_RESERVED_SHARED STV_DEFAULT"
__nv_reservedSMEM_offset_0_alias:
	.zero		0
	.zero		64


//--------------------- .nv.constant0._ZN32_GLOBAL__N__f0c64988_4_k_cu_main14softmax_kernelEPKfPfm --------------------------
	.section	.nv.constant0._ZN32_GLOBAL__N__f0c64988_4_k_cu_main14softmax_kernelEPKfPfm,"a",@progbits
	.sectionflags	@""
	.align	4
.nv.constant0._ZN32_GLOBAL__N__f0c64988_4_k_cu_main14softmax_kernelEPKfPfm:
	.zero		920


//--------------------- SYMBOLS --------------------------

	.type		.nv.reservedSmem.offset0,@object
	.size		.nv.reservedSmem.offset0,0x4
	.type		.nv.reservedSmem.cap,@object
	.size		.nv.reservedSmem.cap,0x4
